	.headerflags	@"EF_CUDA_TEXMODE_UNIFIED EF_CUDA_64BIT_ADDRESS EF_CUDA_ACCELERATORS EF_CUDA_SM90 EF_CUDA_VIRTUAL_SM(EF_CUDA_SM90)"
	.elftype	@"ET_EXEC"


//--------------------- .nv.info                  --------------------------
	.section	.nv.info,"",@"SHT_CUDA_INFO"
	.align	4


	//----- nvinfo : EIATTR_REGCOUNT
	.align		4
        /*0000*/ 	.byte	0x04, 0x2f
        /*0002*/ 	.short	(.L_1 - .L_0)
	.align		4
.L_0:
        /*0004*/ 	.word	index@(triton_poi_fused_add_mul_relu_sigmoid_threshold_backward_4)
        /*0008*/ 	.word	0x0000000e


	//----- nvinfo : EIATTR_MIN_STACK_SIZE
	.align		4
.L_1:
        /*000c*/ 	.byte	0x04, 0x12
        /*000e*/ 	.short	(.L_3 - .L_2)
	.align		4
.L_2:
        /*0010*/ 	.word	index@(triton_poi_fused_add_mul_relu_sigmoid_threshold_backward_4)
        /*0014*/ 	.word	0x00000000


	//----- nvinfo : EIATTR_FRAME_SIZE
	.align		4
.L_3:
        /*0018*/ 	.byte	0x04, 0x11
        /*001a*/ 	.short	(.L_5 - .L_4)
	.align		4
.L_4:
        /*001c*/ 	.word	index@(triton_poi_fused_add_mul_relu_sigmoid_threshold_backward_4)
        /*0020*/ 	.word	0x00000000


	//----- nvinfo : EIATTR_MIN_STACK_SIZE
	.align		4
.L_5:
        /*0024*/ 	.byte	0x04, 0x12
        /*0026*/ 	.short	(.L_7 - .L_6)
	.align		4
.L_6:
        /*0028*/ 	.word	index@(triton_poi_fused_add_mul_relu_sigmoid_threshold_backward_4)
        /*002c*/ 	.word	0x00000000
.L_7:


//--------------------- .nv.info.triton_poi_fused_add_mul_relu_sigmoid_threshold_backward_4 --------------------------
	.section	.nv.info.triton_poi_fused_add_mul_relu_sigmoid_threshold_backward_4,"",@"SHT_CUDA_INFO"
	.sectionflags	@""
	.align	4


	//----- nvinfo : EIATTR_CUDA_API_VERSION
	.align		4
        /*0000*/ 	.byte	0x04, 0x37
        /*0002*/ 	.short	(.L_9 - .L_8)
.L_8:
        /*0004*/ 	.word	0x0000007c


	//----- nvinfo : EIATTR_KPARAM_INFO
	.align		4
.L_9:
        /*0008*/ 	.byte	0x04, 0x17
        /*000a*/ 	.short	(.L_11 - .L_10)
.L_10:
        /*000c*/ 	.word	0x00000000
        /*0010*/ 	.short	0x0004
        /*0012*/ 	.short	0x0020
        /*0014*/ 	.byte	0x00, 0xf0, 0x11, 0x00


	//----- nvinfo : EIATTR_KPARAM_INFO
	.align		4
.L_11:
        /*0018*/ 	.byte	0x04, 0x17
        /*001a*/ 	.short	(.L_13 - .L_12)
.L_12:
        /*001c*/ 	.word	0x00000000
        /*0020*/ 	.short	0x0003
        /*0022*/ 	.short	0x0018
        /*0024*/ 	.byte	0x00, 0xf4, 0x21, 0x00


	//----- nvinfo : EIATTR_KPARAM_INFO
	.align		4
.L_13:
        /*0028*/ 	.byte	0x04, 0x17
        /*002a*/ 	.short	(.L_15 - .L_14)
.L_14:
        /*002c*/ 	.word	0x00000000
        /*0030*/ 	.short	0x0002
        /*0032*/ 	.short	0x0010
        /*0034*/ 	.byte	0x00, 0xf4, 0x21, 0x00


	//----- nvinfo : EIATTR_KPARAM_INFO
	.align		4
.L_15:
        /*0038*/ 	.byte	0x04, 0x17
        /*003a*/ 	.short	(.L_17 - .L_16)
.L_16:
        /*003c*/ 	.word	0x00000000
        /*0040*/ 	.short	0x0001
        /*0042*/ 	.short	0x0008
        /*0044*/ 	.byte	0x00, 0xf4, 0x21, 0x00


	//----- nvinfo : EIATTR_KPARAM_INFO
	.align		4
.L_17:
        /*0048*/ 	.byte	0x04, 0x17
        /*004a*/ 	.short	(.L_19 - .L_18)
.L_18:
        /*004c*/ 	.word	0x00000000
        /*0050*/ 	.short	0x0000
        /*0052*/ 	.short	0x0000
        /*0054*/ 	.byte	0x00, 0xf4, 0x21, 0x00


	//----- nvinfo : EIATTR_SPARSE_MMA_MASK
	.align		4
.L_19:
        /*0058*/ 	.byte	0x03, 0x50
        /*005a*/ 	.short	0x0000


	//----- nvinfo : EIATTR_MAXREG_COUNT
	.align		4
        /*005c*/ 	.byte	0x03, 0x1b
        /*005e*/ 	.short	0x00ff


	//----- nvinfo : EIATTR_EXIT_INSTR_OFFSETS
	.align		4
        /*0060*/ 	.byte	0x04, 0x1c
        /*0062*/ 	.short	(.L_21 - .L_20)


	//   ....[0]....
.L_20:
        /*0064*/ 	.word	0x000002c0


	//   ....[1]....
        /*0068*/ 	.word	0x000002e0


	//----- nvinfo : EIATTR_REQNTID
	.align		4
.L_21:
        /*006c*/ 	.byte	0x04, 0x10
        /*006e*/ 	.short	(.L_23 - .L_22)
.L_22:
        /*0070*/ 	.word	0x00000080
        /*0074*/ 	.word	0x00000001
        /*0078*/ 	.word	0x00000001


	//----- nvinfo : EIATTR_CBANK_PARAM_SIZE
	.align		4
.L_23:
        /*007c*/ 	.byte	0x03, 0x19
        /*007e*/ 	.short	0x0024


	//----- nvinfo : EIATTR_PARAM_CBANK
	.align		4
        /*0080*/ 	.byte	0x04, 0x0a
        /*0082*/ 	.short	(.L_25 - .L_24)
	.align		4
.L_24:
        /*0084*/ 	.word	index@(.nv.constant0.triton_poi_fused_add_mul_relu_sigmoid_threshold_backward_4)
        /*0088*/ 	.short	0x0210
        /*008a*/ 	.short	0x0024


	//----- nvinfo : EIATTR_SW_WAR
	.align		4
.L_25:
        /*008c*/ 	.byte	0x04, 0x36
        /*008e*/ 	.short	(.L_27 - .L_26)
.L_26:
        /*0090*/ 	.word	0x00000008
.L_27:


//--------------------- .nv.callgraph             --------------------------
	.section	.nv.callgraph,"",@"SHT_CUDA_CALLGRAPH"
	.align	4
	.sectionentsize	8
	.align		4
        /*0000*/ 	.word	0x00000000
	.align		4
        /*0004*/ 	.word	0xffffffff
	.align		4
        /*0008*/ 	.word	0x00000000
	.align		4
        /*000c*/ 	.word	0xfffffffe
	.align		4
        /*0010*/ 	.word	0x00000000
	.align		4
        /*0014*/ 	.word	0xfffffffd
	.align		4
        /*0018*/ 	.word	0x00000000
	.align		4
        /*001c*/ 	.word	0xfffffffc


//--------------------- .text.triton_poi_fused_add_mul_relu_sigmoid_threshold_backward_4 --------------------------
	.section	.text.triton_poi_fused_add_mul_relu_sigmoid_threshold_backward_4,"ax",@progbits
	.align	128
        .global         triton_poi_fused_add_mul_relu_sigmoid_threshold_backward_4
        .type           triton_poi_fused_add_mul_relu_sigmoid_threshold_backward_4,@function
        .size           triton_poi_fused_add_mul_relu_sigmoid_threshold_backward_4,(.L_x_1 - triton_poi_fused_add_mul_relu_sigmoid_threshold_backward_4)
        .other          triton_poi_fused_add_mul_relu_sigmoid_threshold_backward_4,@"STO_CUDA_ENTRY STV_DEFAULT"
triton_poi_fused_add_mul_relu_sigmoid_threshold_backward_4:
.text.triton_poi_fused_add_mul_relu_sigmoid_threshold_backward_4:
[----:B------:R-:W0:Y:S02]  /*0000*/  LDC R1, c[0x0][0x28] ;  /* 0x00000a00ff017b82 */ /* 0x000e240000000800 */
[----:B------:R-:W1:Y:S01]  /*0010*/  S2R R0, SR_TID.X ;  /* 0x0000000000007919 */ /* 0x000e620000002100 */
[----:B------:R-:W2:Y:S01]  /*0020*/  LDC.64 R4, c[0x0][0x218] ;  /* 0x00008600ff047b82 */ /* 0x000ea20000000a00 */
[----:B------:R-:W-:Y:S01]  /*0030*/  CS2R R8, SRZ ;  /* 0x0000000000087805 */ /* 0x000fe2000001ff00 */
[----:B------:R-:W-:Y:S01]  /*0040*/  ULDC.64 UR4, c[0x0][0x208] ;  /* 0x0000820000047ab9 */ /* 0x000fe20000000a00 */
[----:B------:R-:W3:Y:S05]  /*0050*/  S2R R3, SR_CTAID.X ;  /* 0x0000000000037919 */ /* 0x000eea0000002500 */
[----:B------:R-:W4:Y:S01]  /*0060*/  LDC.64 R6, c[0x0][0x220] ;  /* 0x00008800ff067b82 */ /* 0x000f220000000a00 */
[----:B------:R-:W-:Y:S01]  /*0070*/  IMAD.MOV.U32 R11, RZ, RZ, RZ ;  /* 0x000000ffff0b7224 */ /* 0x000fe200078e00ff */
[----:B------:R-:W-:Y:S01]  /*0080*/  ULDC.64 UR6, c[0x0][0x228] ;  /* 0x00008a0000067ab9 */ /* 0x000fe20000000a00 */
[----:B-1----:R-:W-:-:S02]  /*0090*/  LOP3.LUT R0, R0, 0x7f, RZ, 0xc0, !PT ;  /* 0x0000007f00007812 */ /* 0x002fc400078ec0ff */
[----:B---3--:R-:W-:-:S03]  /*00a0*/  SHF.R.S32.HI R2, RZ, 0x18, R3 ;  /* 0x00000018ff027819 */ /* 0x008fc60000011403 */
[----:B------:R-:W-:Y:S01]  /*00b0*/  IMAD R0, R3, 0x80, R0 ;  /* 0x0000008003007824 */ /* 0x000fe200078e0200 */
[----:B------:R-:W-:-:S04]  /*00c0*/  SGXT R3, R2, 0x1 ;  /* 0x000000010203781a */ /* 0x000fc80000000200 */
[----:B------:R-:W-:Y:S02]  /*00d0*/  ISETP.GE.AND P0, PT, R0, 0x100, PT ;  /* 0x000001000000780c */ /* 0x000fe40003f06270 */
[----:B------:R-:W-:-:S04]  /*00e0*/  LEA.HI R3, R3, R0, RZ, 0x4 ;  /* 0x0000000003037211 */ /* 0x000fc800078f20ff */
[----:B------:R-:W-:-:S05]  /*00f0*/  SHF.R.S32.HI R3, RZ, 0x4, R3 ;  /* 0x00000004ff037819 */ /* 0x000fca0000011403 */
[----:B--2---:R-:W-:Y:S02]  /*0100*/  IMAD.WIDE R4, R3, 0x4, R4 ;  /* 0x0000000403047825 */ /* 0x004fe400078e0204 */
[----:B------:R-:W1:Y:S03]  /*0110*/  LDC.64 R2, c[0x0][0x210] ;  /* 0x00008400ff027b82 */ /* 0x000e660000000a00 */
[----:B------:R2:W3:Y:S01]  /*0120*/  @!P0 LDG.E.EL R9, desc[UR4][R4.64] ;  /* 0x0000000404098981 */ /* 0x0004e2000c2e1900 */
[----:B----4-:R-:W-:-:S05]  /*0130*/  IMAD.WIDE R6, R0, 0x4, R6 ;  /* 0x0000000400067825 */ /* 0x010fca00078e0206 */
[----:B------:R-:W4:Y:S01]  /*0140*/  @!P0 LDG.E R11, desc[UR4][R6.64] ;  /* 0x00000004060b8981 */ /* 0x000f22000c1e1900 */
[----:B-1----:R-:W-:-:S05]  /*0150*/  IMAD.WIDE R2, R0, 0x4, R2 ;  /* 0x0000000400027825 */ /* 0x002fca00078e0202 */
[----:B------:R-:W4:Y:S01]  /*0160*/  @!P0 LDG.E R8, desc[UR4][R2.64] ;  /* 0x0000000402088981 */ /* 0x000f22000c1e1900 */
[----:B--2---:R-:W-:Y:S02]  /*0170*/  IMAD.MOV.U32 R5, RZ, RZ, 0x3e800000 ;  /* 0x3e800000ff057424 */ /* 0x004fe400078e00ff */
[----:B---3--:R-:W-:-:S04]  /*0180*/  FADD R9, RZ, -R9 ;  /* 0x80000009ff097221 */ /* 0x008fc80000000000 */
[----:B------:R-:W-:-:S05]  /*0190*/  FMUL R9, R9, 1.4426950216293334961 ;  /* 0x3fb8aa3b09097820 */ /* 0x000fca0000400000 */
[----:B------:R-:W-:-:S13]  /*01a0*/  FSETP.GEU.AND P1, PT, R9, -126, PT ;  /* 0xc2fc00000900780b */ /* 0x000fda0003f2e000 */
[----:B------:R-:W-:-:S04]  /*01b0*/  @!P1 FMUL R9, R9, 0.5 ;  /* 0x3f00000009099820 */ /* 0x000fc80000400000 */
[----:B------:R-:W1:Y:S02]  /*01c0*/  MUFU.EX2 R4, R9 ;  /* 0x0000000900047308 */ /* 0x000e640000000800 */
[----:B-1----:R-:W-:-:S04]  /*01d0*/  @!P1 FMUL R4, R4, R4 ;  /* 0x0000000404049220 */ /* 0x002fc80000400000 */
[----:B------:R-:W-:-:S05]  /*01e0*/  FADD R10, R4, 1 ;  /* 0x3f800000040a7421 */ /* 0x000fca0000000000 */
[----:B------:R-:W-:-:S13]  /*01f0*/  FSETP.GT.AND P1, PT, R10, 8.50705917302346158658e+37, PT ;  /* 0x7e8000000a00780b */ /* 0x000fda0003f24000 */
[----:B------:R-:W-:-:S06]  /*0200*/  @P1 FMUL R10, R10, 0.25 ;  /* 0x3e8000000a0a1820 */ /* 0x000fcc0000400000 */
[----:B------:R-:W1:Y:S01]  /*0210*/  MUFU.RCP R10, R10 ;  /* 0x0000000a000a7308 */ /* 0x000e620000001000 */
[----:B------:R-:W-:-:S05]  /*0220*/  FSEL R5, R5, 1, P1 ;  /* 0x3f80000005057808 */ /* 0x000fca0000800000 */
[----:B-1----:R-:W-:-:S04]  /*0230*/  FMUL R4, R10, R5 ;  /* 0x000000050a047220 */ /* 0x002fc80000400000 */
[----:B----4-:R-:W-:-:S05]  /*0240*/  FFMA R4, R4, R8, R11 ;  /* 0x0000000804047223 */ /* 0x010fca000000000b */
[----:B------:R-:W-:-:S04]  /*0250*/  FSETP.GEU.AND P1, PT, R4, RZ, PT ;  /* 0x000000ff0400720b */ /* 0x000fc80003f2e000 */
[----:B------:R-:W-:Y:S02]  /*0260*/  FSEL R7, R4, RZ, P1 ;  /* 0x000000ff04077208 */ /* 0x000fe40000800000 */
[----:B------:R-:W-:Y:S02]  /*0270*/  IADD3 R4, P1, R0, UR6, RZ ;  /* 0x0000000600047c10 */ /* 0x000fe4000ff3e0ff */
[----:B------:R-:W-:Y:S01]  /*0280*/  FSETP.GTU.AND P2, PT, R7, RZ, PT ;  /* 0x000000ff0700720b */ /* 0x000fe20003f4c000 */
[----:B------:R1:W-:Y:S01]  /*0290*/  @!P0 STG.E desc[UR4][R2.64], R7 ;  /* 0x0000000702008986 */ /* 0x0003e2000c101904 */
[----:B------:R-:W-:Y:S02]  /*02a0*/  LEA.HI.X.SX32 R5, R0, UR7, 0x1, P1 ;  /* 0x0000000700057c11 */ /* 0x000fe400088f0eff */
[----:B------:R-:W-:Y:S01]  /*02b0*/  SEL R9, RZ, 0x1, P2 ;  /* 0x00000001ff097807 */ /* 0x000fe20001000000 */
[----:B------:R-:W-:Y:S08]  /*02c0*/  @P0 EXIT ;  /* 0x000000000000094d */ /* 0x000ff00003800000 */
[----:B------:R-:W-:Y:S01]  /*02d0*/  STG.E.U8 desc[UR4][R4.64], R9 ;  /* 0x0000000904007986 */ /* 0x000fe2000c101104 */
[----:B------:R-:W-:Y:S05]  /*02e0*/  EXIT ;  /* 0x000000000000794d */ /* 0x000fea0003800000 */
.L_x_0:
[----:B------:R-:W-:-:S00]  /*02f0*/  BRA `(.L_x_0) ;  /* 0xfffffffc00fc7947 */ /* 0x000fc0000383ffff */
[----:B------:R-:W-:-:S00]  /*0300*/  NOP ;  /* 0x0000000000007918 */ /* 0x000fc00000000000 */
[----:B------:R-:W-:-:S00]  /*0310*/  NOP ;  /* 0x0000000000007918 */ /* 0x000fc00000000000 */
[----:B------:R-:W-:-:S00]  /*0320*/  NOP ;  /* 0x0000000000007918 */ /* 0x000fc00000000000 */
[----:B------:R-:W-:-:S00]  /*0330*/  NOP ;  /* 0x0000000000007918 */ /* 0x000fc00000000000 */
[----:B------:R-:W-:-:S00]  /*0340*/  NOP ;  /* 0x0000000000007918 */ /* 0x000fc00000000000 */
[----:B------:R-:W-:-:S00]  /*0350*/  NOP ;  /* 0x0000000000007918 */ /* 0x000fc00000000000 */
[----:B------:R-:W-:-:S00]  /*0360*/  NOP ;  /* 0x0000000000007918 */ /* 0x000fc00000000000 */
[----:B------:R-:W-:-:S00]  /*0370*/  NOP ;  /* 0x0000000000007918 */ /* 0x000fc00000000000 */
.L_x_1:


//--------------------- .nv.constant0.triton_poi_fused_add_mul_relu_sigmoid_threshold_backward_4 --------------------------
	.section	.nv.constant0.triton_poi_fused_add_mul_relu_sigmoid_threshold_backward_4,"a",@progbits
	.sectionflags	@""
	.align	4
.nv.constant0.triton_poi_fused_add_mul_relu_sigmoid_threshold_backward_4:
	.zero		564
